	.headerflags	@"EF_CUDA_TEXMODE_UNIFIED EF_CUDA_64BIT_ADDRESS EF_CUDA_ACCELERATORS EF_CUDA_SM90 EF_CUDA_VIRTUAL_SM(EF_CUDA_SM90)"
	.elftype	@"ET_EXEC"


//--------------------- .nv.info                  --------------------------
	.section	.nv.info,"",@"SHT_CUDA_INFO"
	.align	4


	//----- nvinfo : EIATTR_REGCOUNT
	.align		4
        /*0000*/ 	.byte	0x04, 0x2f
        /*0002*/ 	.short	(.L_3 - .L_2)
	.align		4
.L_2:
        /*0004*/ 	.word	index@(triton_poi_fused__native_batch_norm_legit_no_training_add_convolution_79)
        /*0008*/ 	.word	0x00000020


	//----- nvinfo : EIATTR_MIN_STACK_SIZE
	.align		4
.L_3:
        /*000c*/ 	.byte	0x04, 0x12
        /*000e*/ 	.short	(.L_5 - .L_4)
	.align		4
.L_4:
        /*0010*/ 	.word	index@(triton_poi_fused__native_batch_norm_legit_no_training_add_convolution_79)
        /*0014*/ 	.word	0x00000000


	//----- nvinfo : EIATTR_FRAME_SIZE
	.align		4
.L_5:
        /*0018*/ 	.byte	0x04, 0x11
        /*001a*/ 	.short	(.L_7 - .L_6)
	.align		4
.L_6:
        /*001c*/ 	.word	index@(triton_poi_fused__native_batch_norm_legit_no_training_add_convolution_79)
        /*0020*/ 	.word	0x00000000


	//----- nvinfo : EIATTR_MIN_STACK_SIZE
	.align		4
.L_7:
        /*0024*/ 	.byte	0x04, 0x12
        /*0026*/ 	.short	(.L_9 - .L_8)
	.align		4
.L_8:
        /*0028*/ 	.word	index@(triton_poi_fused__native_batch_norm_legit_no_training_add_convolution_79)
        /*002c*/ 	.word	0x00000000
.L_9:


//--------------------- .nv.info.triton_poi_fused__native_batch_norm_legit_no_training_add_convolution_79 --------------------------
	.section	.nv.info.triton_poi_fused__native_batch_norm_legit_no_training_add_convolution_79,"",@"SHT_CUDA_INFO"
	.sectionflags	@""
	.align	4


	//----- nvinfo : EIATTR_CUDA_API_VERSION
	.align		4
        /*0000*/ 	.byte	0x04, 0x37
        /*0002*/ 	.short	(.L_11 - .L_10)
.L_10:
        /*0004*/ 	.word	0x0000007c


	//----- nvinfo : EIATTR_KPARAM_INFO
	.align		4
.L_11:
        /*0008*/ 	.byte	0x04, 0x17
        /*000a*/ 	.short	(.L_13 - .L_12)
.L_12:
        /*000c*/ 	.word	0x00000000
        /*0010*/ 	.short	0x000d
        /*0012*/ 	.short	0x0068
        /*0014*/ 	.byte	0x00, 0xf0, 0x11, 0x00


	//----- nvinfo : EIATTR_KPARAM_INFO
	.align		4
.L_13:
        /*0018*/ 	.byte	0x04, 0x17
        /*001a*/ 	.short	(.L_15 - .L_14)
.L_14:
        /*001c*/ 	.word	0x00000000
        /*0020*/ 	.short	0x000c
        /*0022*/ 	.short	0x0060
        /*0024*/ 	.byte	0x00, 0xf4, 0x21, 0x00


	//----- nvinfo : EIATTR_KPARAM_INFO
	.align		4
.L_15:
        /*0028*/ 	.byte	0x04, 0x17
        /*002a*/ 	.short	(.L_17 - .L_16)
.L_16:
        /*002c*/ 	.word	0x00000000
        /*0030*/ 	.short	0x000b
        /*0032*/ 	.short	0x0058
        /*0034*/ 	.byte	0x00, 0xf4, 0x21, 0x00


	//----- nvinfo : EIATTR_KPARAM_INFO
	.align		4
.L_17:
        /*0038*/ 	.byte	0x04, 0x17
        /*003a*/ 	.short	(.L_19 - .L_18)
.L_18:
        /*003c*/ 	.word	0x00000000
        /*0040*/ 	.short	0x000a
        /*0042*/ 	.short	0x0050
        /*0044*/ 	.byte	0x00, 0xf4, 0x21, 0x00


	//----- nvinfo : EIATTR_KPARAM_INFO
	.align		4
.L_19:
        /*0048*/ 	.byte	0x04, 0x17
        /*004a*/ 	.short	(.L_21 - .L_20)
.L_20:
        /*004c*/ 	.word	0x00000000
        /*0050*/ 	.short	0x0009
        /*0052*/ 	.short	0x0048
        /*0054*/ 	.byte	0x00, 0xf4, 0x21, 0x00


	//----- nvinfo : EIATTR_KPARAM_INFO
	.align		4
.L_21:
        /*0058*/ 	.byte	0x04, 0x17
        /*005a*/ 	.short	(.L_23 - .L_22)
.L_22:
        /*005c*/ 	.word	0x00000000
        /*0060*/ 	.short	0x0008
        /*0062*/ 	.short	0x0040
        /*0064*/ 	.byte	0x00, 0xf4, 0x21, 0x00


	//----- nvinfo : EIATTR_KPARAM_INFO
	.align		4
.L_23:
        /*0068*/ 	.byte	0x04, 0x17
        /*006a*/ 	.short	(.L_25 - .L_24)
.L_24:
        /*006c*/ 	.word	0x00000000
        /*0070*/ 	.short	0x0007
        /*0072*/ 	.short	0x0038
        /*0074*/ 	.byte	0x00, 0xf4, 0x21, 0x00


	//----- nvinfo : EIATTR_KPARAM_INFO
	.align		4
.L_25:
        /*0078*/ 	.byte	0x04, 0x17
        /*007a*/ 	.short	(.L_27 - .L_26)
.L_26:
        /*007c*/ 	.word	0x00000000
        /*0080*/ 	.short	0x0006
        /*0082*/ 	.short	0x0030
        /*0084*/ 	.byte	0x00, 0xf4, 0x21, 0x00


	//----- nvinfo : EIATTR_KPARAM_INFO
	.align		4
.L_27:
        /*0088*/ 	.byte	0x04, 0x17
        /*008a*/ 	.short	(.L_29 - .L_28)
.L_28:
        /*008c*/ 	.word	0x00000000
        /*0090*/ 	.short	0x0005
        /*0092*/ 	.short	0x0028
        /*0094*/ 	.byte	0x00, 0xf4, 0x21, 0x00


	//----- nvinfo : EIATTR_KPARAM_INFO
	.align		4
.L_29:
        /*0098*/ 	.byte	0x04, 0x17
        /*009a*/ 	.short	(.L_31 - .L_30)
.L_30:
        /*009c*/ 	.word	0x00000000
        /*00a0*/ 	.short	0x0004
        /*00a2*/ 	.short	0x0020
        /*00a4*/ 	.byte	0x00, 0xf4, 0x21, 0x00


	//----- nvinfo : EIATTR_KPARAM_INFO
	.align		4
.L_31:
        /*00a8*/ 	.byte	0x04, 0x17
        /*00aa*/ 	.short	(.L_33 - .L_32)
.L_32:
        /*00ac*/ 	.word	0x00000000
        /*00b0*/ 	.short	0x0003
        /*00b2*/ 	.short	0x0018
        /*00b4*/ 	.byte	0x00, 0xf4, 0x21, 0x00


	//----- nvinfo : EIATTR_KPARAM_INFO
	.align		4
.L_33:
        /*00b8*/ 	.byte	0x04, 0x17
        /*00ba*/ 	.short	(.L_35 - .L_34)
.L_34:
        /*00bc*/ 	.word	0x00000000
        /*00c0*/ 	.short	0x0002
        /*00c2*/ 	.short	0x0010
        /*00c4*/ 	.byte	0x00, 0xf4, 0x21, 0x00


	//----- nvinfo : EIATTR_KPARAM_INFO
	.align		4
.L_35:
        /*00c8*/ 	.byte	0x04, 0x17
        /*00ca*/ 	.short	(.L_37 - .L_36)
.L_36:
        /*00cc*/ 	.word	0x00000000
        /*00d0*/ 	.short	0x0001
        /*00d2*/ 	.short	0x0008
        /*00d4*/ 	.byte	0x00, 0xf4, 0x21, 0x00


	//----- nvinfo : EIATTR_KPARAM_INFO
	.align		4
.L_37:
        /*00d8*/ 	.byte	0x04, 0x17
        /*00da*/ 	.short	(.L_39 - .L_38)
.L_38:
        /*00dc*/ 	.word	0x00000000
        /*00e0*/ 	.short	0x0000
        /*00e2*/ 	.short	0x0000
        /*00e4*/ 	.byte	0x00, 0xf4, 0x21, 0x00


	//----- nvinfo : EIATTR_SPARSE_MMA_MASK
	.align		4
.L_39:
        /*00e8*/ 	.byte	0x03, 0x50
        /*00ea*/ 	.short	0x0000


	//----- nvinfo : EIATTR_MAXREG_COUNT
	.align		4
        /*00ec*/ 	.byte	0x03, 0x1b
        /*00ee*/ 	.short	0x00ff


	//----- nvinfo : EIATTR_EXIT_INSTR_OFFSETS
	.align		4
        /*00f0*/ 	.byte	0x04, 0x1c
        /*00f2*/ 	.short	(.L_41 - .L_40)


	//   ....[0]....
.L_40:
        /*00f4*/ 	.word	0x00000580


	//   ....[1]....
        /*00f8*/ 	.word	0x000005a0


	//----- nvinfo : EIATTR_REQNTID
	.align		4
.L_41:
        /*00fc*/ 	.byte	0x04, 0x10
        /*00fe*/ 	.short	(.L_43 - .L_42)
.L_42:
        /*0100*/ 	.word	0x00000080
        /*0104*/ 	.word	0x00000001
        /*0108*/ 	.word	0x00000001


	//----- nvinfo : EIATTR_CBANK_PARAM_SIZE
	.align		4
.L_43:
        /*010c*/ 	.byte	0x03, 0x19
        /*010e*/ 	.short	0x006c


	//----- nvinfo : EIATTR_PARAM_CBANK
	.align		4
        /*0110*/ 	.byte	0x04, 0x0a
        /*0112*/ 	.short	(.L_45 - .L_44)
	.align		4
.L_44:
        /*0114*/ 	.word	index@(.nv.constant0.triton_poi_fused__native_batch_norm_legit_no_training_add_convolution_79)
        /*0118*/ 	.short	0x0210
        /*011a*/ 	.short	0x006c


	//----- nvinfo : EIATTR_SW_WAR
	.align		4
.L_45:
        /*011c*/ 	.byte	0x04, 0x36
        /*011e*/ 	.short	(.L_47 - .L_46)
.L_46:
        /*0120*/ 	.word	0x00000008
.L_47:


//--------------------- .nv.callgraph             --------------------------
	.section	.nv.callgraph,"",@"SHT_CUDA_CALLGRAPH"
	.align	4
	.sectionentsize	8
	.align		4
        /*0000*/ 	.word	0x00000000
	.align		4
        /*0004*/ 	.word	0xffffffff
	.align		4
        /*0008*/ 	.word	0x00000000
	.align		4
        /*000c*/ 	.word	0xfffffffe
	.align		4
        /*0010*/ 	.word	0x00000000
	.align		4
        /*0014*/ 	.word	0xfffffffd
	.align		4
        /*0018*/ 	.word	0x00000000
	.align		4
        /*001c*/ 	.word	0xfffffffc


//--------------------- .nv.constant4             --------------------------
	.section	.nv.constant4,"a",@progbits
	.align	8
	.align		8
.nv.constant4:
        /*0000*/ 	.dword	_$_str
	.align		8
        /*0008*/ 	.dword	_$_str_$_2


//--------------------- .text.triton_poi_fused__native_batch_norm_legit_no_training_add_convolution_79 --------------------------
	.section	.text.triton_poi_fused__native_batch_norm_legit_no_training_add_convolution_79,"ax",@progbits
	.align	128
        .global         triton_poi_fused__native_batch_norm_legit_no_training_add_convolution_79
        .type           triton_poi_fused__native_batch_norm_legit_no_training_add_convolution_79,@function
        .size           triton_poi_fused__native_batch_norm_legit_no_training_add_convolution_79,(.L_x_1 - triton_poi_fused__native_batch_norm_legit_no_training_add_convolution_79)
        .other          triton_poi_fused__native_batch_norm_legit_no_training_add_convolution_79,@"STO_CUDA_ENTRY STV_DEFAULT"
triton_poi_fused__native_batch_norm_legit_no_training_add_convolution_79:
.text.triton_poi_fused__native_batch_norm_legit_no_training_add_convolution_79:
[----:B------:R-:W0:Y:S01]  /*0000*/  LDC R1, c[0x0][0x28] ;  /* 0x00000a00ff017b82 */ /* 0x000e220000000800 */
[----:B------:R-:W1:Y:S07]  /*0010*/  S2R R4, SR_TID.X ;  /* 0x0000000000047919 */ /* 0x000e6e0000002100 */
[----:B------:R-:W2:Y:S01]  /*0020*/  LDC.64 R12, c[0x0][0x238] ;  /* 0x00008e00ff0c7b82 */ /* 0x000ea20000000a00 */
[----:B------:R-:W-:Y:S02]  /*0030*/  CS2R R6, SRZ ;  /* 0x0000000000067805 */ /* 0x000fe4000001ff00 */
[----:B------:R-:W-:Y:S01]  /*0040*/  CS2R R22, SRZ ;  /* 0x0000000000167805 */ /* 0x000fe2000001ff00 */
[----:B------:R-:W3:Y:S01]  /*0050*/  S2R R3, SR_CTAID.X ;  /* 0x0000000000037919 */ /* 0x000ee20000002500 */
[----:B------:R-:W-:-:S03]  /*0060*/  ULDC.64 UR4, c[0x0][0x208] ;  /* 0x0000820000047ab9 */ /* 0x000fc60000000a00 */
[----:B------:R-:W4:Y:S08]  /*0070*/  LDC.64 R16, c[0x0][0x258] ;  /* 0x00009600ff107b82 */ /* 0x000f300000000a00 */
[----:B------:R-:W5:Y:S08]  /*0080*/  LDC.64 R28, c[0x0][0x228] ;  /* 0x00008a00ff1c7b82 */ /* 0x000f700000000a00 */
[----:B------:R-:W5:Y:S01]  /*0090*/  LDC.64 R8, c[0x0][0x210] ;  /* 0x00008400ff087b82 */ /* 0x000f620000000a00 */
[----:B-1----:R-:W-:-:S07]  /*00a0*/  LOP3.LUT R4, R4, 0x7f, RZ, 0xc0, !PT ;  /* 0x0000007f04047812 */ /* 0x002fce00078ec0ff */
[----:B------:R-:W1:Y:S01]  /*00b0*/  LDC.64 R10, c[0x0][0x218] ;  /* 0x00008600ff0a7b82 */ /* 0x000e620000000a00 */
[----:B---3--:R-:W-:-:S04]  /*00c0*/  LEA R4, R3, R4, 0x7 ;  /* 0x0000000403047211 */ /* 0x008fc800078e38ff */
[C---:B------:R-:W-:Y:S01]  /*00d0*/  ISETP.GE.AND P4, PT, R4.reuse, 0x33c0, PT ;  /* 0x000033c00400780c */ /* 0x040fe20003f86270 */
[----:B------:R-:W-:Y:S02]  /*00e0*/  IMAD.HI R0, R4, 0x27932b49, RZ ;  /* 0x27932b4904007827 */ /* 0x000fe400078e02ff */
[----:B------:R-:W3:Y:S03]  /*00f0*/  LDC.64 R26, c[0x0][0x230] ;  /* 0x00008c00ff1a7b82 */ /* 0x000ee60000000a00 */
[----:B------:R-:W-:-:S04]  /*0100*/  SHF.R.U32.HI R3, RZ, 0x1f, R0 ;  /* 0x0000001fff037819 */ /* 0x000fc80000011600 */
[----:B------:R-:W-:Y:S01]  /*0110*/  LEA.HI.SX32 R3, R0, R3, 0x1b ;  /* 0x0000000300037211 */ /* 0x000fe200078fdaff */
[----:B------:R-:W1:Y:S04]  /*0120*/  LDC.64 R20, c[0x0][0x250] ;  /* 0x00009400ff147b82 */ /* 0x000e680000000a00 */
[----:B------:R-:W-:-:S04]  /*0130*/  IMAD R25, R3, -0xcf, R4 ;  /* 0xffffff3103197824 */ /* 0x000fc800078e0204 */
[C---:B--2---:R-:W-:Y:S01]  /*0140*/  IMAD.WIDE R12, R25.reuse, 0x4, R12 ;  /* 0x00000004190c7825 */ /* 0x044fe200078e020c */
[----:B------:R-:W2:Y:S03]  /*0150*/  LDC.64 R2, c[0x0][0x220] ;  /* 0x00008800ff027b82 */ /* 0x000ea60000000a00 */
[----:B----4-:R-:W-:Y:S01]  /*0160*/  IMAD.WIDE R16, R25, 0x4, R16 ;  /* 0x0000000419107825 */ /* 0x010fe200078e0210 */
[----:B------:R4:W3:Y:S04]  /*0170*/  @!P4 LDG.E.EL R6, desc[UR4][R12.64] ;  /* 0x000000040c06c981 */ /* 0x0008e8000c2e1900 */
[----:B------:R1:W3:Y:S01]  /*0180*/  @!P4 LDG.E.EL R23, desc[UR4][R16.64] ;  /* 0x000000041017c981 */ /* 0x0002e2000c2e1900 */
[----:B------:R-:W3:Y:S01]  /*0190*/  LDC.64 R14, c[0x0][0x248] ;  /* 0x00009200ff0e7b82 */ /* 0x000ee20000000a00 */
[----:B------:R-:W-:-:S07]  /*01a0*/  HFMA2.MMA R5, -RZ, RZ, 0, 0 ;  /* 0x00000000ff057435 */ /* 0x000fce00000001ff */
[----:B----4-:R-:W4:Y:S08]  /*01b0*/  LDC.64 R12, c[0x0][0x240] ;  /* 0x00009000ff0c7b82 */ /* 0x010f300000000a00 */
[----:B------:R-:W3:Y:S01]  /*01c0*/  LDC.64 R18, c[0x0][0x268] ;  /* 0x00009a00ff127b82 */ /* 0x000ee20000000a00 */
[----:B--2---:R-:W-:Y:S01]  /*01d0*/  IMAD.WIDE R2, R25, 0x4, R2 ;  /* 0x0000000419027825 */ /* 0x004fe200078e0202 */
[----:B------:R-:W-:-:S04]  /*01e0*/  MOV R0, RZ ;  /* 0x000000ff00007202 */ /* 0x000fc80000000f00 */
[----:B------:R2:W3:Y:S01]  /*01f0*/  @!P4 LDG.E.EL R5, desc[UR4][R2.64] ;  /* 0x000000040205c981 */ /* 0x0004e2000c2e1900 */
[----:B-----5:R-:W-:Y:S01]  /*0200*/  IMAD.WIDE R28, R25, 0x4, R28 ;  /* 0x00000004191c7825 */ /* 0x020fe200078e021c */
[----:B01----:R-:W0:Y:S03]  /*0210*/  LDC.64 R16, c[0x0][0x260] ;  /* 0x00009800ff107b82 */ /* 0x003e260000000a00 */
[C---:B------:R-:W-:Y:S01]  /*0220*/  IMAD.WIDE R8, R4.reuse, 0x4, R8 ;  /* 0x0000000404087825 */ /* 0x040fe200078e0208 */
[----:B------:R-:W5:Y:S03]  /*0230*/  @!P4 LDG.E.EL R7, desc[UR4][R28.64] ;  /* 0x000000041c07c981 */ /* 0x000f66000c2e1900 */
[----:B------:R-:W-:Y:S01]  /*0240*/  IMAD.WIDE R10, R4, 0x4, R10 ;  /* 0x00000004040a7825 */ /* 0x000fe200078e020a */
[----:B--2---:R-:W-:-:S03]  /*0250*/  CS2R R2, SRZ ;  /* 0x0000000000027805 */ /* 0x004fc6000001ff00 */
[C---:B---3--:R-:W-:Y:S01]  /*0260*/  IMAD.WIDE R26, R25.reuse, 0x4, R26 ;  /* 0x00000004191a7825 */ /* 0x048fe200078e021a */
[----:B------:R-:W5:Y:S03]  /*0270*/  @!P4 LDG.E R0, desc[UR4][R10.64] ;  /* 0x000000040a00c981 */ /* 0x000f66000c1e1900 */
[C---:B------:R-:W-:Y:S01]  /*0280*/  IMAD.WIDE R20, R25.reuse, 0x4, R20 ;  /* 0x0000000419147825 */ /* 0x040fe200078e0214 */
[----:B------:R-:W2:Y:S03]  /*0290*/  @!P4 LDG.E R2, desc[UR4][R8.64] ;  /* 0x000000040802c981 */ /* 0x000ea6000c1e1900 */
[C---:B----4-:R-:W-:Y:S01]  /*02a0*/  IMAD.WIDE R12, R25.reuse, 0x4, R12 ;  /* 0x00000004190c7825 */ /* 0x050fe200078e020c */
[----:B------:R1:W3:Y:S03]  /*02b0*/  @!P4 LDG.E.EL R22, desc[UR4][R26.64] ;  /* 0x000000041a16c981 */ /* 0x0002e6000c2e1900 */
[C---:B------:R-:W-:Y:S01]  /*02c0*/  IMAD.WIDE R14, R25.reuse, 0x4, R14 ;  /* 0x00000004190e7825 */ /* 0x040fe200078e020e */
[----:B------:R-:W4:Y:S03]  /*02d0*/  @!P4 LDG.E.EL R3, desc[UR4][R20.64] ;  /* 0x000000041403c981 */ /* 0x000f26000c2e1900 */
[----:B0-----:R-:W-:Y:S01]  /*02e0*/  IMAD.WIDE R16, R25, 0x4, R16 ;  /* 0x0000000419107825 */ /* 0x001fe200078e0210 */
[----:B-1----:R-:W-:-:S03]  /*02f0*/  CS2R R26, SRZ ;  /* 0x00000000001a7805 */ /* 0x002fc6000001ff00 */
[----:B------:R-:W-:Y:S01]  /*0300*/  IMAD.WIDE R18, R25, 0x4, R18 ;  /* 0x0000000419127825 */ /* 0x000fe200078e0212 */
[----:B------:R-:W-:Y:S02]  /*0310*/  CS2R R24, SRZ ;  /* 0x0000000000187805 */ /* 0x000fe4000001ff00 */
[----:B------:R0:W4:Y:S04]  /*0320*/  @!P4 LDG.E.EL R26, desc[UR4][R12.64] ;  /* 0x000000040c1ac981 */ /* 0x000128000c2e1900 */
[----:B------:R1:W4:Y:S04]  /*0330*/  @!P4 LDG.E.EL R25, desc[UR4][R14.64] ;  /* 0x000000040e19c981 */ /* 0x000328000c2e1900 */
[----:B------:R2:W4:Y:S01]  /*0340*/  @!P4 LDG.E.EL R27, desc[UR4][R16.64] ;  /* 0x00000004101bc981 */ /* 0x000522000c2e1900 */
[----:B0-----:R-:W0:Y:S03]  /*0350*/  LDC.64 R12, c[0x0][0x270] ;  /* 0x00009c00ff0c7b82 */ /* 0x001e260000000a00 */
[----:B------:R-:W4:Y:S01]  /*0360*/  @!P4 LDG.E.EL R24, desc[UR4][R18.64] ;  /* 0x000000041218c981 */ /* 0x000f22000c2e1900 */
[----:B0-----:R-:W-:-:S04]  /*0370*/  IMAD.WIDE R12, R4, 0x4, R12 ;  /* 0x00000004040c7825 */ /* 0x001fc800078e020c */
[----:B------:R-:W-:Y:S01]  /*0380*/  FADD R6, R6, 9.9999997473787516356e-06 ;  /* 0x3727c5ac06067421 */ /* 0x000fe20000000000 */
[----:B------:R-:W-:-:S03]  /*0390*/  FADD R23, R23, 9.9999997473787516356e-06 ;  /* 0x3727c5ac17177421 */ /* 0x000fc60000000000 */
[----:B------:R-:W0:Y:S08]  /*03a0*/  MUFU.SQRT R20, R6 ;  /* 0x0000000600147308 */ /* 0x000e300000002000 */
[----:B------:R-:W1:Y:S01]  /*03b0*/  MUFU.SQRT R21, R23 ;  /* 0x0000001700157308 */ /* 0x000e620000002000 */
[C---:B0-----:R-:W-:Y:S02]  /*03c0*/  FSETP.GT.AND P0, PT, R20.reuse, 8.50705917302346158658e+37, PT ;  /* 0x7e8000001400780b */ /* 0x041fe40003f04000 */
[----:B------:R-:W-:-:S02]  /*03d0*/  FSETP.GEU.AND P2, PT, R20, 1.175494350822287508e-38, PT ;  /* 0x008000001400780b */ /* 0x000fc40003f4e000 */
[C---:B-1----:R-:W-:Y:S02]  /*03e0*/  FSETP.GT.AND P1, PT, R21.reuse, 8.50705917302346158658e+37, PT ;  /* 0x7e8000001500780b */ /* 0x042fe40003f24000 */
[----:B------:R-:W-:-:S07]  /*03f0*/  FSETP.GEU.AND P3, PT, R21, 1.175494350822287508e-38, PT ;  /* 0x008000001500780b */ /* 0x000fce0003f6e000 */
[----:B------:R-:W-:Y:S01]  /*0400*/  @P0 FMUL R20, R20, 0.25 ;  /* 0x3e80000014140820 */ /* 0x000fe20000400000 */
[----:B------:R-:W-:-:S03]  /*0410*/  HFMA2.MMA R6, -RZ, RZ, 1.625, 0 ;  /* 0x3e800000ff067435 */ /* 0x000fc600000001ff */
[----:B------:R-:W-:Y:S01]  /*0420*/  @!P2 FMUL R20, R20, 16777216 ;  /* 0x4b8000001414a820 */ /* 0x000fe20000400000 */
[----:B------:R-:W-:-:S04]  /*0430*/  @P1 FMUL R21, R21, 0.25 ;  /* 0x3e80000015151820 */ /* 0x000fc80000400000 */
[----:B------:R-:W-:Y:S01]  /*0440*/  @!P3 FMUL R21, R21, 16777216 ;  /* 0x4b8000001515b820 */ /* 0x000fe20000400000 */
[----:B------:R-:W0:Y:S01]  /*0450*/  MUFU.RCP R20, R20 ;  /* 0x0000001400147308 */ /* 0x000e220000001000 */
[----:B------:R-:W-:-:S07]  /*0460*/  FSEL R15, R6, 1, P0 ;  /* 0x3f800000060f7808 */ /* 0x000fce0000000000 */
[----:B------:R-:W1:Y:S01]  /*0470*/  MUFU.RCP R21, R21 ;  /* 0x0000001500157308 */ /* 0x000e620000001000 */
[----:B------:R-:W-:Y:S01]  /*0480*/  FSEL R6, R6, 1, P1 ;  /* 0x3f80000006067808 */ /* 0x000fe20000800000 */
[----:B------:R-:W-:Y:S01]  /*0490*/  @!P2 FMUL R15, R15, 16777216 ;  /* 0x4b8000000f0fa820 */ /* 0x000fe20000400000 */
[----:B--2---:R-:W-:Y:S01]  /*04a0*/  FADD R17, R5, R2 ;  /* 0x0000000205117221 */ /* 0x004fe20000000000 */
[----:B-----5:R-:W-:Y:S02]  /*04b0*/  FADD R0, R7, R0 ;  /* 0x0000000007007221 */ /* 0x020fe40000000000 */
[----:B------:R-:W-:Y:S01]  /*04c0*/  @!P3 FMUL R6, R6, 16777216 ;  /* 0x4b8000000606b820 */ /* 0x000fe20000400000 */
[----:B0-----:R-:W-:Y:S01]  /*04d0*/  FMUL R20, R20, R15 ;  /* 0x0000000f14147220 */ /* 0x001fe20000400000 */
[----:B---3--:R-:W-:Y:S01]  /*04e0*/  FADD R5, R17, -R22 ;  /* 0x8000001611057221 */ /* 0x008fe20000000000 */
[----:B----4-:R-:W-:Y:S01]  /*04f0*/  FADD R3, R0, -R3 ;  /* 0x8000000300037221 */ /* 0x010fe20000000000 */
[----:B-1----:R-:W-:-:S02]  /*0500*/  FMUL R6, R21, R6 ;  /* 0x0000000615067220 */ /* 0x002fc40000400000 */
[----:B------:R-:W-:Y:S02]  /*0510*/  FMUL R20, R20, R5 ;  /* 0x0000000514147220 */ /* 0x000fe40000400000 */
[----:B------:R-:W-:Y:S02]  /*0520*/  FMUL R3, R6, R3 ;  /* 0x0000000306037220 */ /* 0x000fe40000400000 */
[----:B------:R-:W-:Y:S01]  /*0530*/  FFMA R20, R20, R26, R25 ;  /* 0x0000001a14147223 */ /* 0x000fe20000000019 */
[----:B------:R0:W-:Y:S01]  /*0540*/  @!P4 STG.E desc[UR4][R8.64], R17 ;  /* 0x000000110800c986 */ /* 0x0001e2000c101904 */
[----:B------:R-:W-:-:S03]  /*0550*/  FFMA R3, R3, R27, R24 ;  /* 0x0000001b03037223 */ /* 0x000fc60000000018 */
[----:B------:R0:W-:Y:S01]  /*0560*/  @!P4 STG.E desc[UR4][R10.64], R0 ;  /* 0x000000000a00c986 */ /* 0x0001e2000c101904 */
[----:B------:R-:W-:Y:S01]  /*0570*/  FADD R3, R20, R3 ;  /* 0x0000000314037221 */ /* 0x000fe20000000000 */
[----:B0-----:R-:W-:Y:S06]  /*0580*/  @P4 EXIT ;  /* 0x000000000000494d */ /* 0x001fec0003800000 */
[----:B------:R-:W-:Y:S01]  /*0590*/  STG.E desc[UR4][R12.64], R3 ;  /* 0x000000030c007986 */ /* 0x000fe2000c101904 */
[----:B------:R-:W-:Y:S05]  /*05a0*/  EXIT ;  /* 0x000000000000794d */ /* 0x000fea0003800000 */
.L_x_0:
[----:B------:R-:W-:-:S00]  /*05b0*/  BRA `(.L_x_0) ;  /* 0xfffffffc00fc7947 */ /* 0x000fc0000383ffff */
[----:B------:R-:W-:-:S00]  /*05c0*/  NOP ;  /* 0x0000000000007918 */ /* 0x000fc00000000000 */
        /* <DEDUP_REMOVED lines=11> */
.L_x_1:


//--------------------- .nv.global.init           --------------------------
	.section	.nv.global.init,"aw",@progbits
.nv.global.init:
	.type		_$_str,@object
	.size		_$_str,(_$_str_$_2 - _$_str)
_$_str:
        /*0000*/ 	.byte	0x5f, 0x5f, 0x43, 0x55, 0x44, 0x41, 0x5f, 0x46, 0x54, 0x5a, 0x00
	.type		_$_str_$_2,@object
	.size		_$_str_$_2,(.L_1 - _$_str_$_2)
_$_str_$_2:
        /*000b*/ 	.byte	0x5f, 0x5f, 0x43, 0x55, 0x44, 0x41, 0x5f, 0x50, 0x52, 0x45, 0x43, 0x5f, 0x53, 0x51, 0x52, 0x54
        /*001b*/ 	.byte	0x00
.L_1:


//--------------------- .nv.constant0.triton_poi_fused__native_batch_norm_legit_no_training_add_convolution_79 --------------------------
	.section	.nv.constant0.triton_poi_fused__native_batch_norm_legit_no_training_add_convolution_79,"a",@progbits
	.sectionflags	@""
	.align	4
.nv.constant0.triton_poi_fused__native_batch_norm_legit_no_training_add_convolution_79:
	.zero		636
